	.headerflags	@"EF_CUDA_TEXMODE_UNIFIED EF_CUDA_64BIT_ADDRESS EF_CUDA_ACCELERATORS EF_CUDA_SM90 EF_CUDA_VIRTUAL_SM(EF_CUDA_SM90)"
	.elftype	@"ET_EXEC"


//--------------------- .nv.info                  --------------------------
	.section	.nv.info,"",@"SHT_CUDA_INFO"
	.align	4


	//----- nvinfo : EIATTR_REGCOUNT
	.align		4
        /*0000*/ 	.byte	0x04, 0x2f
        /*0002*/ 	.short	(.L_1 - .L_0)
	.align		4
.L_0:
        /*0004*/ 	.word	index@(triton_poi_fused_affine_grid_generator_0)
        /*0008*/ 	.word	0x00000020


	//----- nvinfo : EIATTR_MIN_STACK_SIZE
	.align		4
.L_1:
        /*000c*/ 	.byte	0x04, 0x12
        /*000e*/ 	.short	(.L_3 - .L_2)
	.align		4
.L_2:
        /*0010*/ 	.word	index@(triton_poi_fused_affine_grid_generator_0)
        /*0014*/ 	.word	0x00000000


	//----- nvinfo : EIATTR_FRAME_SIZE
	.align		4
.L_3:
        /*0018*/ 	.byte	0x04, 0x11
        /*001a*/ 	.short	(.L_5 - .L_4)
	.align		4
.L_4:
        /*001c*/ 	.word	index@(triton_poi_fused_affine_grid_generator_0)
        /*0020*/ 	.word	0x00000000


	//----- nvinfo : EIATTR_MIN_STACK_SIZE
	.align		4
.L_5:
        /*0024*/ 	.byte	0x04, 0x12
        /*0026*/ 	.short	(.L_7 - .L_6)
	.align		4
.L_6:
        /*0028*/ 	.word	index@(triton_poi_fused_affine_grid_generator_0)
        /*002c*/ 	.word	0x00000000
.L_7:


//--------------------- .nv.info.triton_poi_fused_affine_grid_generator_0 --------------------------
	.section	.nv.info.triton_poi_fused_affine_grid_generator_0,"",@"SHT_CUDA_INFO"
	.sectionflags	@""
	.align	4


	//----- nvinfo : EIATTR_CUDA_API_VERSION
	.align		4
        /*0000*/ 	.byte	0x04, 0x37
        /*0002*/ 	.short	(.L_9 - .L_8)
.L_8:
        /*0004*/ 	.word	0x0000007c


	//----- nvinfo : EIATTR_KPARAM_INFO
	.align		4
.L_9:
        /*0008*/ 	.byte	0x04, 0x17
        /*000a*/ 	.short	(.L_11 - .L_10)
.L_10:
        /*000c*/ 	.word	0x00000000
        /*0010*/ 	.short	0x0002
        /*0012*/ 	.short	0x0010
        /*0014*/ 	.byte	0x00, 0xf0, 0x11, 0x00


	//----- nvinfo : EIATTR_KPARAM_INFO
	.align		4
.L_11:
        /*0018*/ 	.byte	0x04, 0x17
        /*001a*/ 	.short	(.L_13 - .L_12)
.L_12:
        /*001c*/ 	.word	0x00000000
        /*0020*/ 	.short	0x0001
        /*0022*/ 	.short	0x0008
        /*0024*/ 	.byte	0x00, 0xf4, 0x21, 0x00


	//----- nvinfo : EIATTR_KPARAM_INFO
	.align		4
.L_13:
        /*0028*/ 	.byte	0x04, 0x17
        /*002a*/ 	.short	(.L_15 - .L_14)
.L_14:
        /*002c*/ 	.word	0x00000000
        /*0030*/ 	.short	0x0000
        /*0032*/ 	.short	0x0000
        /*0034*/ 	.byte	0x00, 0xf4, 0x21, 0x00


	//----- nvinfo : EIATTR_SPARSE_MMA_MASK
	.align		4
.L_15:
        /*0038*/ 	.byte	0x03, 0x50
        /*003a*/ 	.short	0x0000


	//----- nvinfo : EIATTR_MAXREG_COUNT
	.align		4
        /*003c*/ 	.byte	0x03, 0x1b
        /*003e*/ 	.short	0x00ff


	//----- nvinfo : EIATTR_EXIT_INSTR_OFFSETS
	.align		4
        /*0040*/ 	.byte	0x04, 0x1c
        /*0042*/ 	.short	(.L_17 - .L_16)


	//   ....[0]....
.L_16:
        /*0044*/ 	.word	0x000009d0


	//----- nvinfo : EIATTR_REQNTID
	.align		4
.L_17:
        /*0048*/ 	.byte	0x04, 0x10
        /*004a*/ 	.short	(.L_19 - .L_18)
.L_18:
        /*004c*/ 	.word	0x00000080
        /*0050*/ 	.word	0x00000001
        /*0054*/ 	.word	0x00000001


	//----- nvinfo : EIATTR_CBANK_PARAM_SIZE
	.align		4
.L_19:
        /*0058*/ 	.byte	0x03, 0x19
        /*005a*/ 	.short	0x0014


	//----- nvinfo : EIATTR_PARAM_CBANK
	.align		4
        /*005c*/ 	.byte	0x04, 0x0a
        /*005e*/ 	.short	(.L_21 - .L_20)
	.align		4
.L_20:
        /*0060*/ 	.word	index@(.nv.constant0.triton_poi_fused_affine_grid_generator_0)
        /*0064*/ 	.short	0x0210
        /*0066*/ 	.short	0x0014


	//----- nvinfo : EIATTR_SW_WAR
	.align		4
.L_21:
        /*0068*/ 	.byte	0x04, 0x36
        /*006a*/ 	.short	(.L_23 - .L_22)
.L_22:
        /*006c*/ 	.word	0x00000008
.L_23:


//--------------------- .nv.callgraph             --------------------------
	.section	.nv.callgraph,"",@"SHT_CUDA_CALLGRAPH"
	.align	4
	.sectionentsize	8
	.align		4
        /*0000*/ 	.word	0x00000000
	.align		4
        /*0004*/ 	.word	0xffffffff
	.align		4
        /*0008*/ 	.word	0x00000000
	.align		4
        /*000c*/ 	.word	0xfffffffe
	.align		4
        /*0010*/ 	.word	0x00000000
	.align		4
        /*0014*/ 	.word	0xfffffffd
	.align		4
        /*0018*/ 	.word	0x00000000
	.align		4
        /*001c*/ 	.word	0xfffffffc


//--------------------- .text.triton_poi_fused_affine_grid_generator_0 --------------------------
	.section	.text.triton_poi_fused_affine_grid_generator_0,"ax",@progbits
	.align	128
        .global         triton_poi_fused_affine_grid_generator_0
        .type           triton_poi_fused_affine_grid_generator_0,@function
        .size           triton_poi_fused_affine_grid_generator_0,(.L_x_1 - triton_poi_fused_affine_grid_generator_0)
        .other          triton_poi_fused_affine_grid_generator_0,@"STO_CUDA_ENTRY STV_DEFAULT"
triton_poi_fused_affine_grid_generator_0:
.text.triton_poi_fused_affine_grid_generator_0:
[----:B------:R-:W-:Y:S01]  /*0000*/  LDC R1, c[0x0][0x28] ;  /* 0x00000a00ff017b82 */ /* 0x000fe20000000800 */
[----:B------:R-:W1:Y:S07]  /*0010*/  S2R R11, SR_TID.X ;  /* 0x00000000000b7919 */ /* 0x000e6e0000002100 */
[----:B------:R-:W2:Y:S01]  /*0020*/  LDC.64 R4, c[0x0][0x210] ;  /* 0x00008400ff047b82 */ /* 0x000ea20000000a00 */
[----:B------:R-:W-:Y:S01]  /*0030*/  ULDC.64 UR4, c[0x0][0x208] ;  /* 0x0000820000047ab9 */ /* 0x000fe20000000a00 */
[----:B------:R-:W3:Y:S01]  /*0040*/  S2R R2, SR_CTAID.X ;  /* 0x0000000000027919 */ /* 0x000ee20000002500 */
[----:B-1----:R-:W-:-:S02]  /*0050*/  SHF.L.U32 R11, R11, 0x2, RZ ;  /* 0x000000020b0b7819 */ /* 0x002fc400000006ff */
[----:B---3--:R-:W-:Y:S02]  /*0060*/  SHF.L.U32 R0, R2, 0xa, RZ ;  /* 0x0000000a02007819 */ /* 0x008fe400000006ff */
[----:B------:R-:W-:Y:S02]  /*0070*/  SHF.R.U32.HI R3, RZ, 0x15, R2 ;  /* 0x00000015ff037819 */ /* 0x000fe40000011602 */
[----:B------:R-:W-:Y:S02]  /*0080*/  LOP3.LUT R11, R0, 0x1fc, R11, 0xf8, !PT ;  /* 0x000001fc000b7812 */ /* 0x000fe400078ef80b */
[----:B------:R-:W-:Y:S02]  /*0090*/  SGXT.U32 R3, R3, 0x1 ;  /* 0x000000010303781a */ /* 0x000fe40000000000 */
[C---:B------:R-:W-:Y:S01]  /*00a0*/  LOP3.LUT R22, R11.reuse, 0x200, RZ, 0xfc, !PT ;  /* 0x000002000b167812 */ /* 0x040fe200078efcff */
[----:B------:R-:W-:Y:S01]  /*00b0*/  IMAD.HI R2, R11, 0x5397829d, RZ ;  /* 0x5397829d0b027827 */ /* 0x000fe200078e02ff */
[----:B------:R-:W-:-:S03]  /*00c0*/  IADD3 R0, R0, 0x1, RZ ;  /* 0x0000000100007810 */ /* 0x000fc60007ffe0ff */
[----:B------:R-:W-:Y:S01]  /*00d0*/  IMAD.HI R6, R22, 0x5397829d, RZ ;  /* 0x5397829d16067827 */ /* 0x000fe200078e02ff */
[----:B------:R-:W-:Y:S02]  /*00e0*/  SHF.R.U32.HI R7, RZ, 0x1f, R2 ;  /* 0x0000001fff077819 */ /* 0x000fe40000011602 */
[----:B------:R-:W-:Y:S02]  /*00f0*/  IADD3 R3, R0, R3, RZ ;  /* 0x0000000300037210 */ /* 0x000fe40007ffe0ff */
[----:B------:R-:W-:Y:S02]  /*0100*/  LEA.HI.SX32 R7, R2, R7, 0x11 ;  /* 0x0000000702077211 */ /* 0x000fe400078f8aff */
[----:B------:R-:W-:Y:S02]  /*0110*/  LOP3.LUT R3, R3, 0xfffffc02, RZ, 0xc0, !PT ;  /* 0xfffffc0203037812 */ /* 0x000fe400078ec0ff */
[----:B------:R-:W-:Y:S01]  /*0120*/  SHF.R.U32.HI R9, RZ, 0x1f, R6 ;  /* 0x0000001fff097819 */ /* 0x000fe20000011606 */
[----:B------:R-:W-:Y:S01]  /*0130*/  IMAD R7, R7, 0x6, RZ ;  /* 0x0000000607077824 */ /* 0x000fe200078e02ff */
[----:B------:R-:W-:-:S02]  /*0140*/  IADD3 R3, R0, -R3, RZ ;  /* 0x8000000300037210 */ /* 0x000fc40007ffe0ff */
[----:B------:R-:W-:Y:S01]  /*0150*/  LEA.HI.SX32 R6, R6, R9, 0x11 ;  /* 0x0000000906067211 */ /* 0x000fe200078f8aff */
[----:B--2---:R-:W-:-:S04]  /*0160*/  IMAD.WIDE R8, R7, 0x4, R4 ;  /* 0x0000000407087825 */ /* 0x004fc800078e0204 */
[----:B------:R-:W-:Y:S01]  /*0170*/  IMAD R3, R3, 0x3, RZ ;  /* 0x0000000303037824 */ /* 0x000fe200078e02ff */
[----:B------:R-:W2:Y:S01]  /*0180*/  LDG.E.EL R12, desc[UR4][R8.64+0x4] ;  /* 0x00000404080c7981 */ /* 0x000ea2000c2e1900 */
[----:B------:R-:W-:Y:S02]  /*0190*/  IMAD R13, R6, 0x6, RZ ;  /* 0x00000006060d7824 */ /* 0x000fe400078e02ff */
[----:B------:R-:W-:Y:S01]  /*01a0*/  IMAD.WIDE R6, R3, 0x4, R8 ;  /* 0x0000000403067825 */ /* 0x000fe200078e0208 */
[----:B------:R-:W3:Y:S03]  /*01b0*/  LDG.E.EL R10, desc[UR4][R8.64] ;  /* 0x00000004080a7981 */ /* 0x000ee6000c2e1900 */
[----:B------:R-:W-:Y:S01]  /*01c0*/  IMAD.WIDE R4, R13, 0x4, R4 ;  /* 0x000000040d047825 */ /* 0x000fe200078e0204 */
[----:B------:R-:W4:Y:S04]  /*01d0*/  LDG.E.EL R0, desc[UR4][R6.64+0x4] ;  /* 0x0000040406007981 */ /* 0x000f28000c2e1900 */
[----:B------:R-:W5:Y:S01]  /*01e0*/  LDG.E.EL R13, desc[UR4][R6.64] ;  /* 0x00000004060d7981 */ /* 0x000f62000c2e1900 */
[----:B------:R-:W-:-:S03]  /*01f0*/  IMAD.WIDE R2, R3, 0x4, R4 ;  /* 0x0000000403027825 */ /* 0x000fc600078e0204 */
[----:B------:R-:W5:Y:S04]  /*0200*/  LDG.E.EL R14, desc[UR4][R4.64+0x4] ;  /* 0x00000404040e7981 */ /* 0x000f68000c2e1900 */
[----:B------:R-:W5:Y:S04]  /*0210*/  LDG.E.EL R15, desc[UR4][R2.64+0x4] ;  /* 0x00000404020f7981 */ /* 0x000f68000c2e1900 */
[----:B------:R-:W5:Y:S04]  /*0220*/  LDG.E.EL R16, desc[UR4][R4.64] ;  /* 0x0000000404107981 */ /* 0x000f68000c2e1900 */
[----:B------:R-:W5:Y:S04]  /*0230*/  LDG.E.EL R17, desc[UR4][R2.64] ;  /* 0x0000000402117981 */ /* 0x000f68000c2e1900 */
[----:B------:R-:W5:Y:S04]  /*0240*/  LDG.E.EL R18, desc[UR4][R8.64+0x8] ;  /* 0x0000080408127981 */ /* 0x000f68000c2e1900 */
[----:B------:R-:W5:Y:S04]  /*0250*/  LDG.E.EL R19, desc[UR4][R6.64+0x8] ;  /* 0x0000080406137981 */ /* 0x000f68000c2e1900 */
[----:B------:R-:W5:Y:S04]  /*0260*/  LDG.E.EL R20, desc[UR4][R4.64+0x8] ;  /* 0x0000080404147981 */ /* 0x000f68000c2e1900 */
[----:B------:R1:W5:Y:S01]  /*0270*/  LDG.E.EL R21, desc[UR4][R2.64+0x8] ;  /* 0x0000080402157981 */ /* 0x000362000c2e1900 */
[----:B------:R-:W-:-:S05]  /*0280*/  SHF.R.S32.HI R25, RZ, 0x1, R11 ;  /* 0x00000001ff197819 */ /* 0x000fca000001140b */
[----:B------:R-:W-:-:S05]  /*0290*/  IMAD.HI R26, R25, 0x5397829d, RZ ;  /* 0x5397829d191a7827 */ /* 0x000fca00078e02ff */
[----:B------:R-:W-:Y:S01]  /*02a0*/  SHF.R.U32.HI R27, RZ, 0x1f, R26 ;  /* 0x0000001fff1b7819 */ /* 0x000fe2000001161a */
[----:B------:R-:W-:Y:S01]  /*02b0*/  VIADD R24, R25, 0x1 ;  /* 0x0000000119187836 */ /* 0x000fe20000000000 */
[----:B------:R-:W-:Y:S02]  /*02c0*/  SHF.R.S32.HI R23, RZ, 0x1, R22 ;  /* 0x00000001ff177819 */ /* 0x000fe40000011416 */
[----:B01----:R-:W-:Y:S01]  /*02d0*/  LEA.HI.SX32 R2, R26, R27, 0x12 ;  /* 0x0000001b1a027211 */ /* 0x003fe200078f92ff */
[----:B------:R-:W-:Y:S01]  /*02e0*/  IMAD.HI R28, R24, 0x5397829d, RZ ;  /* 0x5397829d181c7827 */ /* 0x000fe200078e02ff */
[----:B------:R-:W-:-:S03]  /*02f0*/  IADD3 R22, R25, 0x101, RZ ;  /* 0x0000010119167810 */ /* 0x000fc60007ffe0ff */
[----:B------:R-:W-:Y:S01]  /*0300*/  IMAD R3, R2, -0xc400, R25 ;  /* 0xffff3c0002037824 */ /* 0x000fe200078e0219 */
[----:B------:R-:W-:Y:S01]  /*0310*/  HFMA2.MMA R2, -RZ, RZ, 0, 0 ;  /* 0x00000000ff027435 */ /* 0x000fe200000001ff */
[----:B------:R-:W-:Y:S01]  /*0320*/  IMAD.HI R8, R23, 0x5397829d, RZ ;  /* 0x5397829d17087827 */ /* 0x000fe200078e02ff */
[----:B------:R-:W-:-:S04]  /*0330*/  SHF.R.U32.HI R7, RZ, 0x1f, R28 ;  /* 0x0000001fff077819 */ /* 0x000fc8000001161c */
[----:B------:R-:W-:Y:S01]  /*0340*/  SHF.R.U32.HI R5, RZ, 0x1f, R8 ;  /* 0x0000001fff057819 */ /* 0x000fe20000011608 */
[----:B------:R-:W-:Y:S01]  /*0350*/  IMAD.HI R4, R22, 0x5397829d, RZ ;  /* 0x5397829d16047827 */ /* 0x000fe200078e02ff */
[----:B------:R-:W-:Y:S02]  /*0360*/  LEA.HI.SX32 R7, R28, R7, 0x12 ;  /* 0x000000071c077211 */ /* 0x000fe400078f92ff */
[----:B------:R-:W-:Y:S01]  /*0370*/  LEA.HI.SX32 R6, R8, R5, 0x12 ;  /* 0x0000000508067211 */ /* 0x000fe200078f92ff */
[----:B------:R-:W-:Y:S01]  /*0380*/  IMAD.HI R2, R3, -0x6db6db6d, R2 ;  /* 0x9249249303027827 */ /* 0x000fe200078e0202 */
[----:B------:R-:W-:-:S03]  /*0390*/  SHF.R.U32.HI R9, RZ, 0x1f, R4 ;  /* 0x0000001fff097819 */ /* 0x000fc60000011604 */
[----:B------:R-:W-:Y:S02]  /*03a0*/  IMAD R5, R7, -0xc400, R24 ;  /* 0xffff3c0007057824 */ /* 0x000fe400078e0218 */
[----:B------:R-:W-:Y:S01]  /*03b0*/  IMAD R7, R6, -0xc400, R23 ;  /* 0xffff3c0006077824 */ /* 0x000fe200078e0217 */
[----:B------:R-:W-:Y:S02]  /*03c0*/  SHF.R.U32.HI R23, RZ, 0x1f, R2 ;  /* 0x0000001fff177819 */ /* 0x000fe40000011602 */
[----:B------:R-:W-:Y:S01]  /*03d0*/  LEA.HI.SX32 R9, R4, R9, 0x12 ;  /* 0x0000000904097211 */ /* 0x000fe200078f92ff */
[----:B------:R-:W-:Y:S01]  /*03e0*/  IMAD.MOV.U32 R4, RZ, RZ, RZ ;  /* 0x000000ffff047224 */ /* 0x000fe200078e00ff */
[----:B------:R-:W-:Y:S02]  /*03f0*/  LEA.HI.SX32 R27, R2, R23, 0x19 ;  /* 0x00000017021b7211 */ /* 0x000fe400078fcaff */
[----:B------:R-:W-:Y:S01]  /*0400*/  ISETP.GE.AND P0, PT, R3, 0x6200, PT ;  /* 0x000062000300780c */ /* 0x000fe20003f06270 */
[----:B------:R-:W-:Y:S01]  /*0410*/  IMAD R9, R9, -0xc400, R22 ;  /* 0xffff3c0009097824 */ /* 0x000fe200078e0216 */
[----:B------:R-:W-:Y:S01]  /*0420*/  IADD3 R25, -R27, 0xdf, RZ ;  /* 0x000000df1b197810 */ /* 0x000fe20007ffe1ff */
[----:B------:R-:W-:Y:S01]  /*0430*/  IMAD.HI R22, R5, -0x6db6db6d, R4 ;  /* 0x9249249305167827 */ /* 0x000fe200078e0204 */
[----:B------:R-:W-:Y:S01]  /*0440*/  HFMA2.MMA R8, -RZ, RZ, 0, 0 ;  /* 0x00000000ff087435 */ /* 0x000fe200000001ff */
[----:B------:R-:W-:-:S02]  /*0450*/  MOV R6, RZ ;  /* 0x000000ff00067202 */ /* 0x000fc40000000f00 */
[----:B------:R-:W-:Y:S02]  /*0460*/  MOV R4, 0x3c124925 ;  /* 0x3c12492500047802 */ /* 0x000fe40000000f00 */
[----:B------:R-:W-:Y:S01]  /*0470*/  I2FP.F32.S32 R23, R27 ;  /* 0x0000001b00177245 */ /* 0x000fe20000201400 */
[----:B------:R-:W-:Y:S01]  /*0480*/  IMAD R3, R27, -0xe0, R3 ;  /* 0xffffff201b037824 */ /* 0x000fe200078e0203 */
[----:B------:R-:W-:Y:S02]  /*0490*/  SHF.R.U32.HI R29, RZ, 0x1f, R22 ;  /* 0x0000001fff1d7819 */ /* 0x000fe40000011616 */
[----:B------:R-:W-:Y:S01]  /*04a0*/  I2FP.F32.U32 R25, R25 ;  /* 0x0000001900197245 */ /* 0x000fe20000201000 */
[----:B------:R-:W-:-:S04]  /*04b0*/  IMAD.HI R6, R7, -0x6db6db6d, R6 ;  /* 0x9249249307067827 */ /* 0x000fc800078e0206 */
[-C--:B------:R-:W-:Y:S01]  /*04c0*/  FFMA R23, R23, R4.reuse, -0.99553573131561279297 ;  /* 0xbf7edb6e17177423 */ /* 0x080fe20000000004 */
[----:B------:R-:W-:Y:S01]  /*04d0*/  LEA.HI.SX32 R29, R22, R29, 0x19 ;  /* 0x0000001d161d7211 */ /* 0x000fe200078fcaff */
[----:B------:R-:W-:Y:S01]  /*04e0*/  @P0 FFMA R23, R25, -R4, 0.99553573131561279297 ;  /* 0x3f7edb6e19170423 */ /* 0x000fe20000000804 */
[----:B------:R-:W-:Y:S01]  /*04f0*/  ISETP.GE.AND P0, PT, R3, 0x70, PT ;  /* 0x000000700300780c */ /* 0x000fe20003f06270 */
[----:B------:R-:W-:Y:S01]  /*0500*/  IMAD.HI R2, R9, -0x6db6db6d, R8 ;  /* 0x9249249309027827 */ /* 0x000fe200078e0208 */
[----:B------:R-:W-:Y:S02]  /*0510*/  ISETP.GE.AND P1, PT, R5, 0x6200, PT ;  /* 0x000062000500780c */ /* 0x000fe40003f26270 */
[----:B------:R-:W-:Y:S02]  /*0520*/  SHF.R.U32.HI R27, RZ, 0x1f, R6 ;  /* 0x0000001fff1b7819 */ /* 0x000fe40000011606 */
[----:B------:R-:W-:Y:S02]  /*0530*/  I2FP.F32.S32 R25, R3 ;  /* 0x0000000300197245 */ /* 0x000fe40000201400 */
[----:B------:R-:W-:Y:S01]  /*0540*/  IADD3 R8, -R3, 0xdf, RZ ;  /* 0x000000df03087810 */ /* 0x000fe20007ffe1ff */
[----:B------:R-:W-:Y:S01]  /*0550*/  IMAD R3, R29, -0xe0, R5 ;  /* 0xffffff201d037824 */ /* 0x000fe200078e0205 */
[----:B------:R-:W-:-:S02]  /*0560*/  I2FP.F32.S32 R5, R29 ;  /* 0x0000001d00057245 */ /* 0x000fc40000201400 */
[----:B------:R-:W-:Y:S02]  /*0570*/  IADD3 R29, -R29, 0xdf, RZ ;  /* 0x000000df1d1d7810 */ /* 0x000fe40007ffe1ff */
[----:B------:R-:W-:Y:S01]  /*0580*/  LEA.HI.SX32 R27, R6, R27, 0x19 ;  /* 0x0000001b061b7211 */ /* 0x000fe200078fcaff */
[-C--:B------:R-:W-:Y:S01]  /*0590*/  FFMA R6, R25, R4.reuse, -0.99553573131561279297 ;  /* 0xbf7edb6e19067423 */ /* 0x080fe20000000004 */
[----:B------:R-:W-:Y:S02]  /*05a0*/  I2FP.F32.U32 R25, R8 ;  /* 0x0000000800197245 */ /* 0x000fe40000201000 */
[----:B------:R-:W-:Y:S01]  /*05b0*/  I2FP.F32.U32 R29, R29 ;  /* 0x0000001d001d7245 */ /* 0x000fe20000201000 */
[-C--:B------:R-:W-:Y:S01]  /*05c0*/  FFMA R5, R5, R4.reuse, -0.99553573131561279297 ;  /* 0xbf7edb6e05057423 */ /* 0x080fe20000000004 */
[----:B------:R-:W-:Y:S01]  /*05d0*/  SHF.R.U32.HI R8, RZ, 0x1f, R2 ;  /* 0x0000001fff087819 */ /* 0x000fe20000011602 */
[-C--:B------:R-:W-:Y:S01]  /*05e0*/  @P0 FFMA R6, R25, -R4.reuse, 0.99553573131561279297 ;  /* 0x3f7edb6e19060423 */ /* 0x080fe20000000804 */
[----:B------:R-:W-:Y:S01]  /*05f0*/  ISETP.GE.AND P0, PT, R3, 0x70, PT ;  /* 0x000000700300780c */ /* 0x000fe20003f06270 */
[----:B------:R-:W-:Y:S01]  /*0600*/  @P1 FFMA R5, R29, -R4, 0.99553573131561279297 ;  /* 0x3f7edb6e1d051423 */ /* 0x000fe20000000804 */
[----:B------:R-:W-:Y:S01]  /*0610*/  ISETP.GE.AND P1, PT, R7, 0x6200, PT ;  /* 0x000062000700780c */ /* 0x000fe20003f26270 */
[----:B------:R-:W-:Y:S01]  /*0620*/  IMAD R7, R27, -0xe0, R7 ;  /* 0xffffff201b077824 */ /* 0x000fe200078e0207 */
[----:B------:R-:W-:-:S02]  /*0630*/  LEA.HI.SX32 R8, R2, R8, 0x19 ;  /* 0x0000000802087211 */ /* 0x000fc400078fcaff */
[----:B------:R-:W-:Y:S02]  /*0640*/  I2FP.F32.S32 R29, R3 ;  /* 0x00000003001d7245 */ /* 0x000fe40000201400 */
[----:B------:R-:W-:Y:S02]  /*0650*/  I2FP.F32.S32 R25, R27 ;  /* 0x0000001b00197245 */ /* 0x000fe40000201400 */
[----:B------:R-:W-:Y:S02]  /*0660*/  IADD3 R3, -R3, 0xdf, RZ ;  /* 0x000000df03037810 */ /* 0x000fe40007ffe1ff */
[----:B------:R-:W-:Y:S01]  /*0670*/  IADD3 R27, -R27, 0xdf, RZ ;  /* 0x000000df1b1b7810 */ /* 0x000fe20007ffe1ff */
[----:B------:R-:W-:Y:S01]  /*0680*/  IMAD R2, R8, -0xe0, R9 ;  /* 0xffffff2008027824 */ /* 0x000fe200078e0209 */
[----:B------:R-:W-:Y:S02]  /*0690*/  IADD3 R22, -R8, 0xdf, RZ ;  /* 0x000000df08167810 */ /* 0x000fe40007ffe1ff */
[----:B------:R-:W-:-:S02]  /*06a0*/  ISETP.GE.AND P2, PT, R9, 0x6200, PT ;  /* 0x000062000900780c */ /* 0x000fc40003f46270 */
[----:B------:R-:W-:Y:S02]  /*06b0*/  I2FP.F32.U32 R3, R3 ;  /* 0x0000000300037245 */ /* 0x000fe40000201000 */
[----:B------:R-:W-:Y:S01]  /*06c0*/  I2FP.F32.S32 R9, R8 ;  /* 0x0000000800097245 */ /* 0x000fe20000201400 */
[-C--:B------:R-:W-:Y:S01]  /*06d0*/  FFMA R8, R25, R4.reuse, -0.99553573131561279297 ;  /* 0xbf7edb6e19087423 */ /* 0x080fe20000000004 */
[----:B------:R-:W-:Y:S02]  /*06e0*/  I2FP.F32.U32 R27, R27 ;  /* 0x0000001b001b7245 */ /* 0x000fe40000201000 */
[----:B------:R-:W-:Y:S01]  /*06f0*/  I2FP.F32.U32 R25, R22 ;  /* 0x0000001600197245 */ /* 0x000fe20000201000 */
[-C--:B------:R-:W-:Y:S01]  /*0700*/  FFMA R22, R29, R4.reuse, -0.99553573131561279297 ;  /* 0xbf7edb6e1d167423 */ /* 0x080fe20000000004 */
[-C--:B------:R-:W-:Y:S01]  /*0710*/  @P0 FFMA R22, R3, -R4.reuse, 0.99553573131561279297 ;  /* 0x3f7edb6e03160423 */ /* 0x080fe20000000804 */
[----:B------:R-:W-:Y:S01]  /*0720*/  @P1 FFMA R8, R27, -R4, 0.99553573131561279297 ;  /* 0x3f7edb6e1b081423 */ /* 0x000fe20000000804 */
[----:B------:R-:W-:-:S02]  /*0730*/  I2FP.F32.S32 R3, R7 ;  /* 0x0000000700037245 */ /* 0x000fc40000201400 */
[----:B------:R-:W-:Y:S02]  /*0740*/  ISETP.GE.AND P0, PT, R7, 0x70, PT ;  /* 0x000000700700780c */ /* 0x000fe40003f06270 */
[----:B------:R-:W-:Y:S01]  /*0750*/  ISETP.GE.AND P1, PT, R2, 0x70, PT ;  /* 0x000000700200780c */ /* 0x000fe20003f26270 */
[-C--:B------:R-:W-:Y:S01]  /*0760*/  FFMA R24, R3, R4.reuse, -0.99553573131561279297 ;  /* 0xbf7edb6e03187423 */ /* 0x080fe20000000004 */
[----:B------:R-:W-:Y:S02]  /*0770*/  IADD3 R7, -R7, 0xdf, RZ ;  /* 0x000000df07077810 */ /* 0x000fe40007ffe1ff */
[----:B------:R-:W-:Y:S02]  /*0780*/  IADD3 R26, -R2, 0xdf, RZ ;  /* 0x000000df021a7810 */ /* 0x000fe40007ffe1ff */
[----:B------:R-:W-:Y:S01]  /*0790*/  I2FP.F32.S32 R27, R2 ;  /* 0x00000002001b7245 */ /* 0x000fe20000201400 */
[-C--:B------:R-:W-:Y:S01]  /*07a0*/  FFMA R9, R9, R4.reuse, -0.99553573131561279297 ;  /* 0xbf7edb6e09097423 */ /* 0x080fe20000000004 */
[----:B------:R-:W0:Y:S01]  /*07b0*/  LDC.64 R2, c[0x0][0x218] ;  /* 0x00008600ff027b82 */ /* 0x000e220000000a00 */
[----:B------:R-:W-:Y:S01]  /*07c0*/  @P2 FFMA R9, R25, -R4, 0.99553573131561279297 ;  /* 0x3f7edb6e19092423 */ /* 0x000fe20000000804 */
[----:B------:R-:W-:-:S02]  /*07d0*/  I2FP.F32.U32 R25, R7 ;  /* 0x0000000700197245 */ /* 0x000fc40000201000 */
[----:B------:R-:W-:Y:S01]  /*07e0*/  I2FP.F32.U32 R29, R26 ;  /* 0x0000001a001d7245 */ /* 0x000fe20000201000 */
[-C--:B------:R-:W-:Y:S02]  /*07f0*/  FFMA R7, R27, R4.reuse, -0.99553573131561279297 ;  /* 0xbf7edb6e1b077423 */ /* 0x080fe40000000004 */
[-C--:B------:R-:W-:Y:S02]  /*0800*/  @P0 FFMA R24, R25, -R4.reuse, 0.99553573131561279297 ;  /* 0x3f7edb6e19180423 */ /* 0x080fe40000000804 */
[----:B------:R-:W-:Y:S01]  /*0810*/  @P1 FFMA R7, R29, -R4, 0.99553573131561279297 ;  /* 0x3f7edb6e1d071423 */ /* 0x000fe20000000804 */
[----:B0-----:R-:W-:-:S04]  /*0820*/  IMAD.WIDE R2, R11, 0x4, R2 ;  /* 0x000000040b027825 */ /* 0x001fc800078e0202 */
[C---:B--2---:R-:W-:Y:S01]  /*0830*/  FMUL R25, R12.reuse, R23 ;  /* 0x000000170c197220 */ /* 0x044fe20000400000 */
[----:B------:R-:W-:Y:S01]  /*0840*/  FMUL R27, R12, R5 ;  /* 0x000000050c1b7220 */ /* 0x000fe20000400000 */
[C---:B----4-:R-:W-:Y:S01]  /*0850*/  FMUL R4, R0.reuse, R23 ;  /* 0x0000001700047220 */ /* 0x050fe20000400000 */
[----:B------:R-:W-:Y:S01]  /*0860*/  FMUL R0, R0, R5 ;  /* 0x0000000500007220 */ /* 0x000fe20000400000 */
[C---:B---3--:R-:W-:Y:S01]  /*0870*/  FFMA R5, R10.reuse, R6, R25 ;  /* 0x000000060a057223 */ /* 0x048fe20000000019 */
[----:B------:R-:W-:Y:S01]  /*0880*/  FFMA R23, R10, R22, R27 ;  /* 0x000000160a177223 */ /* 0x000fe2000000001b */
[C---:B-----5:R-:W-:Y:S01]  /*0890*/  FFMA R6, R13.reuse, R6, R4 ;  /* 0x000000060d067223 */ /* 0x060fe20000000004 */
[----:B------:R-:W-:Y:S01]  /*08a0*/  FFMA R22, R13, R22, R0 ;  /* 0x000000160d167223 */ /* 0x000fe20000000000 */
[CC--:B------:R-:W-:Y:S01]  /*08b0*/  FMUL R13, R14.reuse, R8.reuse ;  /* 0x000000080e0d7220 */ /* 0x0c0fe20000400000 */
[-C--:B------:R-:W-:Y:S01]  /*08c0*/  FMUL R14, R14, R9.reuse ;  /* 0x000000090e0e7220 */ /* 0x080fe20000400000 */
[C---:B------:R-:W-:Y:S01]  /*08d0*/  FMUL R8, R15.reuse, R8 ;  /* 0x000000080f087220 */ /* 0x040fe20000400000 */
[----:B------:R-:W-:Y:S01]  /*08e0*/  FMUL R0, R15, R9 ;  /* 0x000000090f007220 */ /* 0x000fe20000400000 */
[CC--:B------:R-:W-:Y:S01]  /*08f0*/  FFMA R13, R16.reuse, R24.reuse, R13 ;  /* 0x00000018100d7223 */ /* 0x0c0fe2000000000d */
[-C--:B------:R-:W-:Y:S01]  /*0900*/  FFMA R9, R16, R7.reuse, R14 ;  /* 0x0000000710097223 */ /* 0x080fe2000000000e */
[C---:B------:R-:W-:Y:S01]  /*0910*/  FFMA R8, R17.reuse, R24, R8 ;  /* 0x0000001811087223 */ /* 0x040fe20000000008 */
[----:B------:R-:W-:Y:S01]  /*0920*/  FFMA R0, R17, R7, R0 ;  /* 0x0000000711007223 */ /* 0x000fe20000000000 */
[C---:B------:R-:W-:Y:S01]  /*0930*/  FADD R16, R18.reuse, R5 ;  /* 0x0000000512107221 */ /* 0x040fe20000000000 */
[----:B------:R-:W-:Y:S01]  /*0940*/  FADD R18, R18, R23 ;  /* 0x0000001712127221 */ /* 0x000fe20000000000 */
[C---:B------:R-:W-:Y:S01]  /*0950*/  FADD R17, R19.reuse, R6 ;  /* 0x0000000613117221 */ /* 0x040fe20000000000 */
[----:B------:R-:W-:Y:S01]  /*0960*/  FADD R19, R19, R22 ;  /* 0x0000001613137221 */ /* 0x000fe20000000000 */
[C---:B------:R-:W-:Y:S01]  /*0970*/  FADD R4, R20.reuse, R13 ;  /* 0x0000000d14047221 */ /* 0x040fe20000000000 */
[----:B------:R-:W-:Y:S01]  /*0980*/  FADD R6, R20, R9 ;  /* 0x0000000914067221 */ /* 0x000fe20000000000 */
[C---:B------:R-:W-:Y:S01]  /*0990*/  FADD R5, R21.reuse, R8 ;  /* 0x0000000815057221 */ /* 0x040fe20000000000 */
[----:B------:R-:W-:Y:S01]  /*09a0*/  FADD R7, R21, R0 ;  /* 0x0000000015077221 */ /* 0x000fe20000000000 */
[----:B------:R-:W-:Y:S04]  /*09b0*/  STG.E.128 desc[UR4][R2.64], R16 ;  /* 0x0000001002007986 */ /* 0x000fe8000c101d04 */
[----:B------:R-:W-:Y:S01]  /*09c0*/  STG.E.128 desc[UR4][R2.64+0x800], R4 ;  /* 0x0008000402007986 */ /* 0x000fe2000c101d04 */
[----:B------:R-:W-:Y:S05]  /*09d0*/  EXIT ;  /* 0x000000000000794d */ /* 0x000fea0003800000 */
.L_x_0:
[----:B------:R-:W-:-:S00]  /*09e0*/  BRA `(.L_x_0) ;  /* 0xfffffffc00fc7947 */ /* 0x000fc0000383ffff */
[----:B------:R-:W-:-:S00]  /*09f0*/  NOP ;  /* 0x0000000000007918 */ /* 0x000fc00000000000 */
        /* <DEDUP_REMOVED lines=8> */
.L_x_1:


//--------------------- .nv.constant0.triton_poi_fused_affine_grid_generator_0 --------------------------
	.section	.nv.constant0.triton_poi_fused_affine_grid_generator_0,"a",@progbits
	.sectionflags	@""
	.align	4
.nv.constant0.triton_poi_fused_affine_grid_generator_0:
	.zero		548
